//
// Generated by NVIDIA NVVM Compiler
//
// Compiler Build ID: CL-36424714
// Cuda compilation tools, release 13.0, V13.0.88
// Based on NVVM 20.0.0
//

.version 9.0
.target sm_100
.address_size 64

	// .globl	_Z13coalescedReadPKfPfi

.visible .entry _Z13coalescedReadPKfPfi(
	.param .u64 .ptr .align 1 _Z13coalescedReadPKfPfi_param_0,
	.param .u64 .ptr .align 1 _Z13coalescedReadPKfPfi_param_1,
	.param .u32 _Z13coalescedReadPKfPfi_param_2
)
{
	.reg .pred 	%p<2>;
	.reg .b32 	%r<6>;
	.reg .b32 	%f<2>;
	.reg .b64 	%rd<8>;

	ld.param.u64 	%rd1, [_Z13coalescedReadPKfPfi_param_0];
	ld.param.u64 	%rd2, [_Z13coalescedReadPKfPfi_param_1];
	ld.param.u32 	%r2, [_Z13coalescedReadPKfPfi_param_2];
	mov.u32 	%r3, %ctaid.x;
	mov.u32 	%r4, %ntid.x;
	mov.u32 	%r5, %tid.x;
	mad.lo.s32 	%r1, %r3, %r4, %r5;
	setp.ge.s32 	%p1, %r1, %r2;
	@%p1 bra 	$L__BB0_2;
	cvta.to.global.u64 	%rd3, %rd1;
	cvta.to.global.u64 	%rd4, %rd2;
	mul.wide.s32 	%rd5, %r1, 4;
	add.s64 	%rd6, %rd3, %rd5;
	ld.global.f32 	%f1, [%rd6];
	add.s64 	%rd7, %rd4, %rd5;
	st.global.f32 	[%rd7], %f1;
$L__BB0_2:
	ret;

}
	// .globl	_Z15uncoalescedReadPKfPfii
.visible .entry _Z15uncoalescedReadPKfPfii(
	.param .u64 .ptr .align 1 _Z15uncoalescedReadPKfPfii_param_0,
	.param .u64 .ptr .align 1 _Z15uncoalescedReadPKfPfii_param_1,
	.param .u32 _Z15uncoalescedReadPKfPfii_param_2,
	.param .u32 _Z15uncoalescedReadPKfPfii_param_3
)
{
	.reg .pred 	%p<2>;
	.reg .b32 	%r<8>;
	.reg .b32 	%f<2>;
	.reg .b64 	%rd<9>;

	ld.param.u64 	%rd1, [_Z15uncoalescedReadPKfPfii_param_0];
	ld.param.u64 	%rd2, [_Z15uncoalescedReadPKfPfii_param_1];
	ld.param.u32 	%r3, [_Z15uncoalescedReadPKfPfii_param_2];
	ld.param.u32 	%r4, [_Z15uncoalescedReadPKfPfii_param_3];
	mov.u32 	%r5, %ctaid.x;
	mov.u32 	%r6, %ntid.x;
	mov.u32 	%r7, %tid.x;
	mad.lo.s32 	%r1, %r5, %r6, %r7;
	mul.lo.s32 	%r2, %r4, %r1;
	setp.ge.s32 	%p1, %r2, %r3;
	@%p1 bra 	$L__BB1_2;
	cvta.to.global.u64 	%rd3, %rd1;
	cvta.to.global.u64 	%rd4, %rd2;
	mul.wide.s32 	%rd5, %r2, 4;
	add.s64 	%rd6, %rd3, %rd5;
	ld.global.f32 	%f1, [%rd6];
	mul.wide.s32 	%rd7, %r1, 4;
	add.s64 	%rd8, %rd4, %rd7;
	st.global.f32 	[%rd8], %f1;
$L__BB1_2:
	ret;

}


// ===== COMPILED SASS (sm_100) =====

	.target	sm_100

	.elftype	@"ET_EXEC"


//--------------------- .note.nv.tkinfo           --------------------------
	.section	.note.nv.tkinfo,"",@"SHT_NOTE"
	.sectionflags	@"SHF_NOTE_NV_TKINFO"
	.tkinfo
        /*0018*/ 	.word	0x00000002
        /*0030*/ 	.string	""
        /*0030*/ 	.string	"ptxas"
        /*0030*/ 	.string	"Cuda compilation tools, release 13.0, V13.0.88"
        /*0030*/ 	.string	"Build cuda_13.0.r13.0/compiler.36424714_0"
        /*0030*/ 	.string	"-arch sm_100 -m 64 "



//--------------------- .note.nv.cuinfo           --------------------------
	.section	.note.nv.cuinfo,"",@"SHT_NOTE"
	.sectionflags	@"SHF_NOTE_NV_CUINFO"
        /*0018*/ 	.short	0x0002
        /*001a*/ 	.short	0x0064
        /*001c*/ 	.short	0x0082
	.zero		2


//--------------------- .nv.info                  --------------------------
	.section	.nv.info,"",@"SHT_CUDA_INFO"
	.align	4


	//----- nvinfo : EIATTR_REGCOUNT
	.align		4
        /*0000*/ 	.byte	0x04, 0x2f
        /*0002*/ 	.short	(.L_1 - .L_0)
	.align		4
.L_0:
        /*0004*/ 	.word	index@(_Z13coalescedReadPKfPfi)
        /*0008*/ 	.word	0x0000000a


	//----- nvinfo : EIATTR_FRAME_SIZE
	.align		4
.L_1:
        /*000c*/ 	.byte	0x04, 0x11
        /*000e*/ 	.short	(.L_3 - .L_2)
	.align		4
.L_2:
        /*0010*/ 	.word	index@(_Z13coalescedReadPKfPfi)
        /*0014*/ 	.word	0x00000000


	//----- nvinfo : EIATTR_REGCOUNT
	.align		4
.L_3:
        /*0018*/ 	.byte	0x04, 0x2f
        /*001a*/ 	.short	(.L_5 - .L_4)
	.align		4
.L_4:
        /*001c*/ 	.word	index@(_Z15uncoalescedReadPKfPfii)
        /*0020*/ 	.word	0x0000000a


	//----- nvinfo : EIATTR_FRAME_SIZE
	.align		4
.L_5:
        /*0024*/ 	.byte	0x04, 0x11
        /*0026*/ 	.short	(.L_7 - .L_6)
	.align		4
.L_6:
        /*0028*/ 	.word	index@(_Z15uncoalescedReadPKfPfii)
        /*002c*/ 	.word	0x00000000


	//----- nvinfo : EIATTR_MIN_STACK_SIZE
	.align		4
.L_7:
        /*0030*/ 	.byte	0x04, 0x12
        /*0032*/ 	.short	(.L_9 - .L_8)
	.align		4
.L_8:
        /*0034*/ 	.word	index@(_Z15uncoalescedReadPKfPfii)
        /*0038*/ 	.word	0x00000000


	//----- nvinfo : EIATTR_MIN_STACK_SIZE
	.align		4
.L_9:
        /*003c*/ 	.byte	0x04, 0x12
        /*003e*/ 	.short	(.L_11 - .L_10)
	.align		4
.L_10:
        /*0040*/ 	.word	index@(_Z13coalescedReadPKfPfi)
        /*0044*/ 	.word	0x00000000
.L_11:


//--------------------- .nv.compat                --------------------------
	.section	.nv.compat,"",@"SHT_CUDA_COMPAT_INFO"
	.align	4
        /*0000*/ 	.byte	0x02, 0x09, 0x00, 0x00, 0x02, 0x02, 0x01, 0x00, 0x02, 0x05, 0x05, 0x00, 0x03, 0x07, 0x01, 0x01
        /*0010*/ 	.byte	0x02, 0x03, 0x00, 0x00, 0x02, 0x06, 0x01, 0x00, 0x04, 0x0b, 0x08, 0x00, 0x09, 0x00, 0x00, 0x00
        /*0020*/ 	.byte	0x00, 0x00, 0x00, 0x00


//--------------------- .nv.info._Z15uncoalescedReadPKfPfii --------------------------
	.section	.nv.info._Z15uncoalescedReadPKfPfii,"",@"SHT_CUDA_INFO"
	.sectionflags	@""
	.align	4


	//----- nvinfo : EIATTR_CUDA_API_VERSION
	.align		4
        /*0000*/ 	.byte	0x04, 0x37
        /*0002*/ 	.short	(.L_13 - .L_12)
.L_12:
        /*0004*/ 	.word	0x00000082


	//----- nvinfo : EIATTR_KPARAM_INFO
	.align		4
.L_13:
        /*0008*/ 	.byte	0x04, 0x17
        /*000a*/ 	.short	(.L_15 - .L_14)
.L_14:
        /*000c*/ 	.word	0x00000000
        /*0010*/ 	.short	0x0003
        /*0012*/ 	.short	0x0014
        /*0014*/ 	.byte	0x00, 0xf0, 0x11, 0x00


	//----- nvinfo : EIATTR_KPARAM_INFO
	.align		4
.L_15:
        /*0018*/ 	.byte	0x04, 0x17
        /*001a*/ 	.short	(.L_17 - .L_16)
.L_16:
        /*001c*/ 	.word	0x00000000
        /*0020*/ 	.short	0x0002
        /*0022*/ 	.short	0x0010
        /*0024*/ 	.byte	0x00, 0xf0, 0x11, 0x00


	//----- nvinfo : EIATTR_KPARAM_INFO
	.align		4
.L_17:
        /*0028*/ 	.byte	0x04, 0x17
        /*002a*/ 	.short	(.L_19 - .L_18)
.L_18:
        /*002c*/ 	.word	0x00000000
        /*0030*/ 	.short	0x0001
        /*0032*/ 	.short	0x0008
        /*0034*/ 	.byte	0x00, 0xf5, 0x21, 0x00


	//----- nvinfo : EIATTR_KPARAM_INFO
	.align		4
.L_19:
        /*0038*/ 	.byte	0x04, 0x17
        /*003a*/ 	.short	(.L_21 - .L_20)
.L_20:
        /*003c*/ 	.word	0x00000000
        /*0040*/ 	.short	0x0000
        /*0042*/ 	.short	0x0000
        /*0044*/ 	.byte	0x00, 0xf5, 0x21, 0x00


	//----- nvinfo : EIATTR_SPARSE_MMA_MASK
	.align		4
.L_21:
        /*0048*/ 	.byte	0x03, 0x50
        /*004a*/ 	.short	0x0000


	//----- nvinfo : EIATTR_MAXREG_COUNT
	.align		4
        /*004c*/ 	.byte	0x03, 0x1b
        /*004e*/ 	.short	0x00ff


	//----- nvinfo : EIATTR_MERCURY_ISA_VERSION
	.align		4
        /*0050*/ 	.byte	0x03, 0x5f
        /*0052*/ 	.short	0x0101


	//----- nvinfo : EIATTR_VRC_CTA_INIT_COUNT
	.align		4
        /*0054*/ 	.byte	0x02, 0x4a
	.zero		1
	.zero		1


	//----- nvinfo : EIATTR_EXIT_INSTR_OFFSETS
	.align		4
        /*0058*/ 	.byte	0x04, 0x1c
        /*005a*/ 	.short	(.L_23 - .L_22)


	//   ....[0]....
.L_22:
        /*005c*/ 	.word	0x00000080


	//   ....[1]....
        /*0060*/ 	.word	0x00000100


	//----- nvinfo : EIATTR_CBANK_PARAM_SIZE
	.align		4
.L_23:
        /*0064*/ 	.byte	0x03, 0x19
        /*0066*/ 	.short	0x0018


	//----- nvinfo : EIATTR_PARAM_CBANK
	.align		4
        /*0068*/ 	.byte	0x04, 0x0a
        /*006a*/ 	.short	(.L_25 - .L_24)
	.align		4
.L_24:
        /*006c*/ 	.word	index@(.nv.constant0._Z15uncoalescedReadPKfPfii)
        /*0070*/ 	.short	0x0380
        /*0072*/ 	.short	0x0018


	//----- nvinfo : EIATTR_SW_WAR
	.align		4
.L_25:
        /*0074*/ 	.byte	0x04, 0x36
        /*0076*/ 	.short	(.L_27 - .L_26)
.L_26:
        /*0078*/ 	.word	0x00000008
.L_27:


//--------------------- .nv.info._Z13coalescedReadPKfPfi --------------------------
	.section	.nv.info._Z13coalescedReadPKfPfi,"",@"SHT_CUDA_INFO"
	.sectionflags	@""
	.align	4


	//----- nvinfo : EIATTR_CUDA_API_VERSION
	.align		4
        /*0000*/ 	.byte	0x04, 0x37
        /*0002*/ 	.short	(.L_29 - .L_28)
.L_28:
        /*0004*/ 	.word	0x00000082


	//----- nvinfo : EIATTR_KPARAM_INFO
	.align		4
.L_29:
        /*0008*/ 	.byte	0x04, 0x17
        /*000a*/ 	.short	(.L_31 - .L_30)
.L_30:
        /*000c*/ 	.word	0x00000000
        /*0010*/ 	.short	0x0002
        /*0012*/ 	.short	0x0010
        /*0014*/ 	.byte	0x00, 0xf0, 0x11, 0x00


	//----- nvinfo : EIATTR_KPARAM_INFO
	.align		4
.L_31:
        /*0018*/ 	.byte	0x04, 0x17
        /*001a*/ 	.short	(.L_33 - .L_32)
.L_32:
        /*001c*/ 	.word	0x00000000
        /*0020*/ 	.short	0x0001
        /*0022*/ 	.short	0x0008
        /*0024*/ 	.byte	0x00, 0xf5, 0x21, 0x00


	//----- nvinfo : EIATTR_KPARAM_INFO
	.align		4
.L_33:
        /*0028*/ 	.byte	0x04, 0x17
        /*002a*/ 	.short	(.L_35 - .L_34)
.L_34:
        /*002c*/ 	.word	0x00000000
        /*0030*/ 	.short	0x0000
        /*0032*/ 	.short	0x0000
        /*0034*/ 	.byte	0x00, 0xf5, 0x21, 0x00


	//----- nvinfo : EIATTR_SPARSE_MMA_MASK
	.align		4
.L_35:
        /*0038*/ 	.byte	0x03, 0x50
        /*003a*/ 	.short	0x0000


	//----- nvinfo : EIATTR_MAXREG_COUNT
	.align		4
        /*003c*/ 	.byte	0x03, 0x1b
        /*003e*/ 	.short	0x00ff


	//----- nvinfo : EIATTR_MERCURY_ISA_VERSION
	.align		4
        /*0040*/ 	.byte	0x03, 0x5f
        /*0042*/ 	.short	0x0101


	//----- nvinfo : EIATTR_VRC_CTA_INIT_COUNT
	.align		4
        /*0044*/ 	.byte	0x02, 0x4a
	.zero		1
	.zero		1


	//----- nvinfo : EIATTR_EXIT_INSTR_OFFSETS
	.align		4
        /*0048*/ 	.byte	0x04, 0x1c
        /*004a*/ 	.short	(.L_37 - .L_36)


	//   ....[0]....
.L_36:
        /*004c*/ 	.word	0x00000070


	//   ....[1]....
        /*0050*/ 	.word	0x000000f0


	//----- nvinfo : EIATTR_CBANK_PARAM_SIZE
	.align		4
.L_37:
        /*0054*/ 	.byte	0x03, 0x19
        /*0056*/ 	.short	0x0014


	//----- nvinfo : EIATTR_PARAM_CBANK
	.align		4
        /*0058*/ 	.byte	0x04, 0x0a
        /*005a*/ 	.short	(.L_39 - .L_38)
	.align		4
.L_38:
        /*005c*/ 	.word	index@(.nv.constant0._Z13coalescedReadPKfPfi)
        /*0060*/ 	.short	0x0380
        /*0062*/ 	.short	0x0014


	//----- nvinfo : EIATTR_SW_WAR
	.align		4
.L_39:
        /*0064*/ 	.byte	0x04, 0x36
        /*0066*/ 	.short	(.L_41 - .L_40)
.L_40:
        /*0068*/ 	.word	0x00000008
.L_41:


//--------------------- .nv.callgraph             --------------------------
	.section	.nv.callgraph,"",@"SHT_CUDA_CALLGRAPH"
	.align	4
	.sectionentsize	8
	.align		4
        /*0000*/ 	.word	0x00000000
	.align		4
        /*0004*/ 	.word	0xffffffff
	.align		4
        /*0008*/ 	.word	0x00000000
	.align		4
        /*000c*/ 	.word	0xfffffffe
	.align		4
        /*0010*/ 	.word	0x00000000
	.align		4
        /*0014*/ 	.word	0xfffffffd
	.align		4
        /*0018*/ 	.word	0x00000000
	.align		4
        /*001c*/ 	.word	0xfffffffc


//--------------------- .text._Z15uncoalescedReadPKfPfii --------------------------
	.section	.text._Z15uncoalescedReadPKfPfii,"ax",@progbits
	.align	128
        .global         _Z15uncoalescedReadPKfPfii
        .type           _Z15uncoalescedReadPKfPfii,@function
        .size           _Z15uncoalescedReadPKfPfii,(.L_x_2 - _Z15uncoalescedReadPKfPfii)
        .other          _Z15uncoalescedReadPKfPfii,@"STO_CUDA_ENTRY STV_DEFAULT"
_Z15uncoalescedReadPKfPfii:
.text._Z15uncoalescedReadPKfPfii:
[----:B------:R-:W-:Y:S01]  /*0000*/  LDC R1, c[0x0][0x37c] ;  /* 0x0000df00ff017b82 */ /* 0x000fe20000000800 */
[----:B------:R-:W0:Y:S07]  /*0010*/  S2R R0, SR_TID.X ;  /* 0x0000000000007919 */ /* 0x000e2e0000002100 */
[----:B------:R-:W0:Y:S01]  /*0020*/  S2UR UR4, SR_CTAID.X ;  /* 0x00000000000479c3 */ /* 0x000e220000002500 */
[----:B------:R-:W1:Y:S07]  /*0030*/  LDCU.64 UR6, c[0x0][0x390] ;  /* 0x00007200ff0677ac */ /* 0x000e6e0008000a00 */
[----:B------:R-:W0:Y:S02]  /*0040*/  LDC R7, c[0x0][0x360] ;  /* 0x0000d800ff077b82 */ /* 0x000e240000000800 */
[----:B0-----:R-:W-:-:S04]  /*0050*/  IMAD R7, R7, UR4, R0 ;  /* 0x0000000407077c24 */ /* 0x001fc8000f8e0200 */
[----:B-1----:R-:W-:-:S05]  /*0060*/  IMAD R5, R7, UR7, RZ ;  /* 0x0000000707057c24 */ /* 0x002fca000f8e02ff */
[----:B------:R-:W-:-:S13]  /*0070*/  ISETP.GE.AND P0, PT, R5, UR6, PT ;  /* 0x0000000605007c0c */ /* 0x000fda000bf06270 */
[----:B------:R-:W-:Y:S05]  /*0080*/  @P0 EXIT ;  /* 0x000000000000094d */ /* 0x000fea0003800000 */
[----:B------:R-:W0:Y:S01]  /*0090*/  LDC.64 R2, c[0x0][0x380] ;  /* 0x0000e000ff027b82 */ /* 0x000e220000000a00 */
[----:B------:R-:W1:Y:S01]  /*00a0*/  LDCU.64 UR4, c[0x0][0x358] ;  /* 0x00006b00ff0477ac */ /* 0x000e620008000a00 */
[----:B0-----:R-:W-:-:S06]  /*00b0*/  IMAD.WIDE R2, R5, 0x4, R2 ;  /* 0x0000000405027825 */ /* 0x001fcc00078e0202 */
[----:B------:R-:W0:Y:S01]  /*00c0*/  LDC.64 R4, c[0x0][0x388] ;  /* 0x0000e200ff047b82 */ /* 0x000e220000000a00 */
[----:B-1----:R-:W2:Y:S01]  /*00d0*/  LDG.E R3, desc[UR4][R2.64] ;  /* 0x0000000402037981 */ /* 0x002ea2000c1e1900 */
[----:B0-----:R-:W-:-:S05]  /*00e0*/  IMAD.WIDE R4, R7, 0x4, R4 ;  /* 0x0000000407047825 */ /* 0x001fca00078e0204 */
[----:B--2---:R-:W-:Y:S01]  /*00f0*/  STG.E desc[UR4][R4.64], R3 ;  /* 0x0000000304007986 */ /* 0x004fe2000c101904 */
[----:B------:R-:W-:Y:S05]  /*0100*/  EXIT ;  /* 0x000000000000794d */ /* 0x000fea0003800000 */
.L_x_0:
[----:B------:R-:W-:-:S00]  /*0110*/  BRA `(.L_x_0) ;  /* 0xfffffffc00fc7947 */ /* 0x000fc0000383ffff */
[----:B------:R-:W-:-:S00]  /*0120*/  NOP ;  /* 0x0000000000007918 */ /* 0x000fc00000000000 */
        /* <DEDUP_REMOVED lines=13> */
.L_x_2:


//--------------------- .text._Z13coalescedReadPKfPfi --------------------------
	.section	.text._Z13coalescedReadPKfPfi,"ax",@progbits
	.align	128
        .global         _Z13coalescedReadPKfPfi
        .type           _Z13coalescedReadPKfPfi,@function
        .size           _Z13coalescedReadPKfPfi,(.L_x_3 - _Z13coalescedReadPKfPfi)
        .other          _Z13coalescedReadPKfPfi,@"STO_CUDA_ENTRY STV_DEFAULT"
_Z13coalescedReadPKfPfi:
.text._Z13coalescedReadPKfPfi:
[----:B------:R-:W-:Y:S01]  /*0000*/  LDC R1, c[0x0][0x37c] ;  /* 0x0000df00ff017b82 */ /* 0x000fe20000000800 */
[----:B------:R-:W0:Y:S07]  /*0010*/  S2R R0, SR_TID.X ;  /* 0x0000000000007919 */ /* 0x000e2e0000002100 */
[----:B------:R-:W0:Y:S01]  /*0020*/  S2UR UR4, SR_CTAID.X ;  /* 0x00000000000479c3 */ /* 0x000e220000002500 */
[----:B------:R-:W1:Y:S07]  /*0030*/  LDCU UR5, c[0x0][0x390] ;  /* 0x00007200ff0577ac */ /* 0x000e6e0008000800 */
[----:B------:R-:W0:Y:S02]  /*0040*/  LDC R7, c[0x0][0x360] ;  /* 0x0000d800ff077b82 */ /* 0x000e240000000800 */
[----:B0-----:R-:W-:-:S05]  /*0050*/  IMAD R7, R7, UR4, R0 ;  /* 0x0000000407077c24 */ /* 0x001fca000f8e0200 */
[----:B-1----:R-:W-:-:S13]  /*0060*/  ISETP.GE.AND P0, PT, R7, UR5, PT ;  /* 0x0000000507007c0c */ /* 0x002fda000bf06270 */
[----:B------:R-:W-:Y:S05]  /*0070*/  @P0 EXIT ;  /* 0x000000000000094d */ /* 0x000fea0003800000 */
[----:B------:R-:W0:Y:S01]  /*0080*/  LDC.64 R2, c[0x0][0x380] ;  /* 0x0000e000ff027b82 */ /* 0x000e220000000a00 */
[----:B------:R-:W1:Y:S07]  /*0090*/  LDCU.64 UR4, c[0x0][0x358] ;  /* 0x00006b00ff0477ac */ /* 0x000e6e0008000a00 */
[----:B------:R-:W2:Y:S01]  /*00a0*/  LDC.64 R4, c[0x0][0x388] ;  /* 0x0000e200ff047b82 */ /* 0x000ea20000000a00 */
[----:B0-----:R-:W-:-:S06]  /*00b0*/  IMAD.WIDE R2, R7, 0x4, R2 ;  /* 0x0000000407027825 */ /* 0x001fcc00078e0202 */
[----:B-1----:R-:W3:Y:S01]  /*00c0*/  LDG.E R3, desc[UR4][R2.64] ;  /* 0x0000000402037981 */ /* 0x002ee2000c1e1900 */
[----:B--2---:R-:W-:-:S05]  /*00d0*/  IMAD.WIDE R4, R7, 0x4, R4 ;  /* 0x0000000407047825 */ /* 0x004fca00078e0204 */
[----:B---3--:R-:W-:Y:S01]  /*00e0*/  STG.E desc[UR4][R4.64], R3 ;  /* 0x0000000304007986 */ /* 0x008fe2000c101904 */
[----:B------:R-:W-:Y:S05]  /*00f0*/  EXIT ;  /* 0x000000000000794d */ /* 0x000fea0003800000 */
.L_x_1:
        /* <DEDUP_REMOVED lines=16> */
.L_x_3:


//--------------------- .nv.shared.reserved.0     --------------------------
	.section	.nv.shared.reserved.0,"aw",@nobits
	.weak		__nv_reservedSMEM_offset_0_alias
	.size		__nv_reservedSMEM_offset_0_alias, 0, 64
	.other		__nv_reservedSMEM_offset_0_alias,@"STO_CUDA_RESERVED_SHARED STV_DEFAULT"
__nv_reservedSMEM_offset_0_alias:
	.zero		0
	.zero		64


//--------------------- .nv.constant0._Z15uncoalescedReadPKfPfii --------------------------
	.section	.nv.constant0._Z15uncoalescedReadPKfPfii,"a",@progbits
	.sectionflags	@""
	.align	4
.nv.constant0._Z15uncoalescedReadPKfPfii:
	.zero		920


//--------------------- .nv.constant0._Z13coalescedReadPKfPfi --------------------------
	.section	.nv.constant0._Z13coalescedReadPKfPfi,"a",@progbits
	.sectionflags	@""
	.align	4
.nv.constant0._Z13coalescedReadPKfPfi:
	.zero		916


//--------------------- SYMBOLS --------------------------

	.type		.nv.reservedSmem.offset0,@object
	.size		.nv.reservedSmem.offset0,0x4
